//
// Generated by NVIDIA NVVM Compiler
//
// Compiler Build ID: CL-36424714
// Cuda compilation tools, release 13.0, V13.0.88
// Based on NVVM 20.0.0
//

.version 9.0
.target sm_100
.address_size 64

	// .globl	_Z18thread_1D_indexingPi
.extern .func  (.param .b32 func_retval0) vprintf
(
	.param .b64 vprintf_param_0,
	.param .b64 vprintf_param_1
)
;
.global .align 1 .b8 $str[28] = {116, 104, 114, 101, 97, 100, 32, 105, 110, 100, 101, 120, 58, 32, 37, 100, 32, 118, 97, 108, 117, 101, 58, 32, 37, 100, 10};

.visible .entry _Z18thread_1D_indexingPi(
	.param .u64 .ptr .align 1 _Z18thread_1D_indexingPi_param_0
)
{
	.local .align 8 .b8 	__local_depot0[8];
	.reg .b64 	%SP;
	.reg .b64 	%SPL;
	.reg .b32 	%r<8>;
	.reg .b64 	%rd<9>;

	mov.u64 	%SPL, __local_depot0;
	cvta.local.u64 	%SP, %SPL;
	ld.param.u64 	%rd1, [_Z18thread_1D_indexingPi_param_0];
	cvta.to.global.u64 	%rd2, %rd1;
	add.u64 	%rd3, %SP, 0;
	add.u64 	%rd4, %SPL, 0;
	mov.u32 	%r1, %tid.x;
	mov.u32 	%r2, %ctaid.x;
	mov.u32 	%r3, %ntid.x;
	mad.lo.s32 	%r4, %r2, %r3, %r1;
	mul.wide.s32 	%rd5, %r4, 4;
	add.s64 	%rd6, %rd2, %rd5;
	ld.global.u32 	%r5, [%rd6];
	st.local.v2.u32 	[%rd4], {%r4, %r5};
	mov.u64 	%rd7, $str;
	cvta.global.u64 	%rd8, %rd7;
	{ // callseq 0, 0
	.param .b64 param0;
	st.param.b64 	[param0], %rd8;
	.param .b64 param1;
	st.param.b64 	[param1], %rd3;
	.param .b32 retval0;
	call.uni (retval0), 
	vprintf, 
	(
	param0, 
	param1
	);
	ld.param.b32 	%r6, [retval0];
	} // callseq 0
	ret;

}


// ===== COMPILED SASS (sm_100) =====

	.target	sm_100

	.elftype	@"ET_EXEC"


//--------------------- .note.nv.tkinfo           --------------------------
	.section	.note.nv.tkinfo,"",@"SHT_NOTE"
	.sectionflags	@"SHF_NOTE_NV_TKINFO"
	.tkinfo
        /*0018*/ 	.word	0x00000002
        /*0030*/ 	.string	""
        /*0030*/ 	.string	"ptxas"
        /*0030*/ 	.string	"Cuda compilation tools, release 13.0, V13.0.88"
        /*0030*/ 	.string	"Build cuda_13.0.r13.0/compiler.36424714_0"
        /*0030*/ 	.string	"-arch sm_100 -m 64 "



//--------------------- .note.nv.cuinfo           --------------------------
	.section	.note.nv.cuinfo,"",@"SHT_NOTE"
	.sectionflags	@"SHF_NOTE_NV_CUINFO"
        /*0018*/ 	.short	0x0002
        /*001a*/ 	.short	0x0064
        /*001c*/ 	.short	0x0082
	.zero		2


//--------------------- .nv.info                  --------------------------
	.section	.nv.info,"",@"SHT_CUDA_INFO"
	.align	4


	//----- nvinfo : EIATTR_REGCOUNT
	.align		4
        /*0000*/ 	.byte	0x04, 0x2f
        /*0002*/ 	.short	(.L_2 - .L_1)
	.align		4
.L_1:
        /*0004*/ 	.word	index@(_Z18thread_1D_indexingPi)
        /*0008*/ 	.word	0x00000018


	//----- nvinfo : EIATTR_FRAME_SIZE
	.align		4
.L_2:
        /*000c*/ 	.byte	0x04, 0x11
        /*000e*/ 	.short	(.L_4 - .L_3)
	.align		4
.L_3:
        /*0010*/ 	.word	index@(_Z18thread_1D_indexingPi)
        /*0014*/ 	.word	0x00000008


	//----- nvinfo : EIATTR_MIN_STACK_SIZE
	.align		4
.L_4:
        /*0018*/ 	.byte	0x04, 0x12
        /*001a*/ 	.short	(.L_6 - .L_5)
	.align		4
.L_5:
        /*001c*/ 	.word	index@(_Z18thread_1D_indexingPi)
        /*0020*/ 	.word	0x00000008
.L_6:


//--------------------- .nv.compat                --------------------------
	.section	.nv.compat,"",@"SHT_CUDA_COMPAT_INFO"
	.align	4
        /*0000*/ 	.byte	0x02, 0x09, 0x00, 0x00, 0x02, 0x02, 0x01, 0x00, 0x02, 0x05, 0x05, 0x00, 0x03, 0x07, 0x01, 0x01
        /*0010*/ 	.byte	0x02, 0x03, 0x00, 0x00, 0x02, 0x06, 0x01, 0x00, 0x04, 0x0b, 0x08, 0x00, 0x09, 0x00, 0x00, 0x00
        /*0020*/ 	.byte	0x00, 0x00, 0x00, 0x00


//--------------------- .nv.info._Z18thread_1D_indexingPi --------------------------
	.section	.nv.info._Z18thread_1D_indexingPi,"",@"SHT_CUDA_INFO"
	.sectionflags	@""
	.align	4


	//----- nvinfo : EIATTR_CUDA_API_VERSION
	.align		4
        /*0000*/ 	.byte	0x04, 0x37
        /*0002*/ 	.short	(.L_8 - .L_7)
.L_7:
        /*0004*/ 	.word	0x00000082


	//----- nvinfo : EIATTR_KPARAM_INFO
	.align		4
.L_8:
        /*0008*/ 	.byte	0x04, 0x17
        /*000a*/ 	.short	(.L_10 - .L_9)
.L_9:
        /*000c*/ 	.word	0x00000000
        /*0010*/ 	.short	0x0000
        /*0012*/ 	.short	0x0000
        /*0014*/ 	.byte	0x00, 0xf5, 0x21, 0x00


	//----- nvinfo : EIATTR_SPARSE_MMA_MASK
	.align		4
.L_10:
        /*0018*/ 	.byte	0x03, 0x50
        /*001a*/ 	.short	0x0000


	//----- nvinfo : EIATTR_MAXREG_COUNT
	.align		4
        /*001c*/ 	.byte	0x03, 0x1b
        /*001e*/ 	.short	0x00ff


	//----- nvinfo : EIATTR_EXTERNS
	.align		4
        /*0020*/ 	.byte	0x04, 0x0f
        /*0022*/ 	.short	(.L_12 - .L_11)


	//   ....[0]....
	.align		4
.L_11:
        /*0024*/ 	.word	index@(vprintf)


	//----- nvinfo : EIATTR_MERCURY_ISA_VERSION
	.align		4
.L_12:
        /*0028*/ 	.byte	0x03, 0x5f
        /*002a*/ 	.short	0x0101


	//----- nvinfo : EIATTR_VRC_CTA_INIT_COUNT
	.align		4
        /*002c*/ 	.byte	0x02, 0x4a
	.zero		1
	.zero		1


	//----- nvinfo : EIATTR_SYSCALL_OFFSETS
	.align		4
        /*0030*/ 	.byte	0x04, 0x46
        /*0032*/ 	.short	(.L_14 - .L_13)


	//   ....[0]....
.L_13:
        /*0034*/ 	.word	0x00000150


	//----- nvinfo : EIATTR_EXIT_INSTR_OFFSETS
	.align		4
.L_14:
        /*0038*/ 	.byte	0x04, 0x1c
        /*003a*/ 	.short	(.L_16 - .L_15)


	//   ....[0]....
.L_15:
        /*003c*/ 	.word	0x00000160


	//----- nvinfo : EIATTR_CBANK_PARAM_SIZE
	.align		4
.L_16:
        /*0040*/ 	.byte	0x03, 0x19
        /*0042*/ 	.short	0x0008


	//----- nvinfo : EIATTR_PARAM_CBANK
	.align		4
        /*0044*/ 	.byte	0x04, 0x0a
        /*0046*/ 	.short	(.L_18 - .L_17)
	.align		4
.L_17:
        /*0048*/ 	.word	index@(.nv.constant0._Z18thread_1D_indexingPi)
        /*004c*/ 	.short	0x0380
        /*004e*/ 	.short	0x0008


	//----- nvinfo : EIATTR_SW_WAR
	.align		4
.L_18:
        /*0050*/ 	.byte	0x04, 0x36
        /*0052*/ 	.short	(.L_20 - .L_19)
.L_19:
        /*0054*/ 	.word	0x00000008
.L_20:


//--------------------- .nv.callgraph             --------------------------
	.section	.nv.callgraph,"",@"SHT_CUDA_CALLGRAPH"
	.align	4
	.sectionentsize	8
	.align		4
        /*0000*/ 	.word	0x00000000
	.align		4
        /*0004*/ 	.word	0xffffffff
	.align		4
        /*0008*/ 	.word	index@(_Z18thread_1D_indexingPi)
	.align		4
        /*000c*/ 	.word	index@(vprintf)
	.align		4
        /*0010*/ 	.word	0x00000000
	.align		4
        /*0014*/ 	.word	0xfffffffe
	.align		4
        /*0018*/ 	.word	0x00000000
	.align		4
        /*001c*/ 	.word	0xfffffffd
	.align		4
        /*0020*/ 	.word	0x00000000
	.align		4
        /*0024*/ 	.word	0xfffffffc


//--------------------- .nv.constant4             --------------------------
	.section	.nv.constant4,"a",@progbits
	.align	8
	.align		8
.nv.constant4:
        /*0000*/ 	.dword	vprintf
	.align		8
        /*0008*/ 	.dword	$str


//--------------------- .text._Z18thread_1D_indexingPi --------------------------
	.section	.text._Z18thread_1D_indexingPi,"ax",@progbits
	.align	128
        .global         _Z18thread_1D_indexingPi
        .type           _Z18thread_1D_indexingPi,@function
        .size           _Z18thread_1D_indexingPi,(.L_x_2 - _Z18thread_1D_indexingPi)
        .other          _Z18thread_1D_indexingPi,@"STO_CUDA_ENTRY STV_DEFAULT"
_Z18thread_1D_indexingPi:
.text._Z18thread_1D_indexingPi:
[----:B------:R-:W0:Y:S01]  /*0000*/  LDC R1, c[0x0][0x37c] ;  /* 0x0000df00ff017b82 */ /* 0x000e220000000800 */
[----:B------:R-:W1:Y:S01]  /*0010*/  S2R R2, SR_TID.X ;  /* 0x0000000000027919 */ /* 0x000e620000002100 */
[----:B------:R-:W2:Y:S06]  /*0020*/  LDCU UR6, c[0x0][0x2fc] ;  /* 0x00005f80ff0677ac */ /* 0x000eac0008000800 */
[----:B------:R-:W1:Y:S01]  /*0030*/  S2UR UR7, SR_CTAID.X ;  /* 0x00000000000779c3 */ /* 0x000e620000002500 */
[----:B0-----:R-:W-:Y:S01]  /*0040*/  VIADD R1, R1, 0xfffffff8 ;  /* 0xfffffff801017836 */ /* 0x001fe20000000000 */
[----:B------:R-:W0:Y:S06]  /*0050*/  LDCU.64 UR4, c[0x0][0x358] ;  /* 0x00006b00ff0477ac */ /* 0x000e2c0008000a00 */
[----:B------:R-:W3:Y:S01]  /*0060*/  LDC.64 R8, c[0x0][0x380] ;  /* 0x0000e000ff087b82 */ /* 0x000ee20000000a00 */
[----:B------:R-:W-:Y:S01]  /*0070*/  MOV R0, 0x0 ;  /* 0x0000000000007802 */ /* 0x000fe20000000f00 */
[----:B------:R-:W4:Y:S06]  /*0080*/  LDCU.64 UR8, c[0x4][0x8] ;  /* 0x01000100ff0877ac */ /* 0x000f2c0008000a00 */
[----:B------:R-:W1:Y:S02]  /*0090*/  LDC R3, c[0x0][0x360] ;  /* 0x0000d800ff037b82 */ /* 0x000e640000000800 */
[----:B-1----:R-:W-:-:S04]  /*00a0*/  IMAD R2, R3, UR7, R2 ;  /* 0x0000000703027c24 */ /* 0x002fc8000f8e0202 */
[----:B---3--:R-:W-:-:S05]  /*00b0*/  IMAD.WIDE R8, R2, 0x4, R8 ;  /* 0x0000000402087825 */ /* 0x008fca00078e0208 */
[----:B0-----:R-:W3:Y:S01]  /*00c0*/  LDG.E R3, desc[UR4][R8.64] ;  /* 0x0000000408037981 */ /* 0x001ee2000c1e1900 */
[----:B------:R-:W0:Y:S01]  /*00d0*/  LDCU UR4, c[0x0][0x2f8] ;  /* 0x00005f00ff0477ac */ /* 0x000e220008000800 */
[----:B------:R1:W1:Y:S01]  /*00e0*/  LDC.64 R10, c[0x4][R0] ;  /* 0x01000000000a7b82 */ /* 0x0002620000000a00 */
[----:B----4-:R-:W-:Y:S01]  /*00f0*/  IMAD.U32 R4, RZ, RZ, UR8 ;  /* 0x00000008ff047e24 */ /* 0x010fe2000f8e00ff */
[----:B------:R-:W-:Y:S02]  /*0100*/  MOV R5, UR9 ;  /* 0x0000000900057c02 */ /* 0x000fe40008000f00 */
[----:B0-----:R-:W-:-:S04]  /*0110*/  IADD3 R6, P0, PT, R1, UR4, RZ ;  /* 0x0000000401067c10 */ /* 0x001fc8000ff1e0ff */
[----:B--2---:R-:W-:Y:S01]  /*0120*/  IADD3.X R7, PT, PT, RZ, UR6, RZ, P0, !PT ;  /* 0x00000006ff077c10 */ /* 0x004fe200087fe4ff */
[----:B-1-3--:R0:W-:Y:S08]  /*0130*/  STL.64 [R1], R2 ;  /* 0x0000000201007387 */ /* 0x00a1f00000100a00 */
[----:B------:R-:W-:-:S07]  /*0140*/  LEPC R20, `(.L_x_0) ;  /* 0x000000001014794e */ /* 0x000fce0000000000 */
[----:B0-----:R-:W-:Y:S05]  /*0150*/  CALL.ABS.NOINC R10 ;  /* 0x000000000a007343 */ /* 0x001fea0003c00000 */
.L_x_0:
[----:B------:R-:W-:Y:S05]  /*0160*/  EXIT ;  /* 0x000000000000794d */ /* 0x000fea0003800000 */
.L_x_1:
[----:B------:R-:W-:-:S00]  /*0170*/  BRA `(.L_x_1) ;  /* 0xfffffffc00fc7947 */ /* 0x000fc0000383ffff */
[----:B------:R-:W-:-:S00]  /*0180*/  NOP ;  /* 0x0000000000007918 */ /* 0x000fc00000000000 */
[----:B------:R-:W-:-:S00]  /*0190*/  NOP ;  /* 0x0000000000007918 */ /* 0x000fc00000000000 */
[----:B------:R-:W-:-:S00]  /*01a0*/  NOP ;  /* 0x0000000000007918 */ /* 0x000fc00000000000 */
[----:B------:R-:W-:-:S00]  /*01b0*/  NOP ;  /* 0x0000000000007918 */ /* 0x000fc00000000000 */
[----:B------:R-:W-:-:S00]  /*01c0*/  NOP ;  /* 0x0000000000007918 */ /* 0x000fc00000000000 */
[----:B------:R-:W-:-:S00]  /*01d0*/  NOP ;  /* 0x0000000000007918 */ /* 0x000fc00000000000 */
[----:B------:R-:W-:-:S00]  /*01e0*/  NOP ;  /* 0x0000000000007918 */ /* 0x000fc00000000000 */
[----:B------:R-:W-:-:S00]  /*01f0*/  NOP ;  /* 0x0000000000007918 */ /* 0x000fc00000000000 */
.L_x_2:


//--------------------- .nv.global.init           --------------------------
	.section	.nv.global.init,"aw",@progbits
.nv.global.init:
	.type		$str,@object
	.size		$str,(.L_0 - $str)
$str:
        /*0000*/ 	.byte	0x74, 0x68, 0x72, 0x65, 0x61, 0x64, 0x20, 0x69, 0x6e, 0x64, 0x65, 0x78, 0x3a, 0x20, 0x25, 0x64
        /*0010*/ 	.byte	0x20, 0x76, 0x61, 0x6c, 0x75, 0x65, 0x3a, 0x20, 0x25, 0x64, 0x0a, 0x00
.L_0:


//--------------------- .nv.shared.reserved.0     --------------------------
	.section	.nv.shared.reserved.0,"aw",@nobits
	.weak		__nv_reservedSMEM_offset_0_alias
	.size		__nv_reservedSMEM_offset_0_alias, 0, 64
	.other		__nv_reservedSMEM_offset_0_alias,@"STO_CUDA_RESERVED_SHARED STV_DEFAULT"
__nv_reservedSMEM_offset_0_alias:
	.zero		0
	.zero		64


//--------------------- .nv.constant0._Z18thread_1D_indexingPi --------------------------
	.section	.nv.constant0._Z18thread_1D_indexingPi,"a",@progbits
	.sectionflags	@""
	.align	4
.nv.constant0._Z18thread_1D_indexingPi:
	.zero		904


//--------------------- SYMBOLS --------------------------

	.type		.nv.reservedSmem.offset0,@object
	.size		.nv.reservedSmem.offset0,0x4
	.type		vprintf,@function
